	.headerflags	@"EF_CUDA_TEXMODE_UNIFIED EF_CUDA_64BIT_ADDRESS EF_CUDA_ACCELERATORS EF_CUDA_SM90 EF_CUDA_VIRTUAL_SM(EF_CUDA_SM90)"
	.elftype	@"ET_EXEC"


//--------------------- .nv.info                  --------------------------
	.section	.nv.info,"",@"SHT_CUDA_INFO"
	.align	4


	//----- nvinfo : EIATTR_REGCOUNT
	.align		4
        /*0000*/ 	.byte	0x04, 0x2f
        /*0002*/ 	.short	(.L_1 - .L_0)
	.align		4
.L_0:
        /*0004*/ 	.word	index@(triton_poi_fused_add_1)
        /*0008*/ 	.word	0x00000012


	//----- nvinfo : EIATTR_MIN_STACK_SIZE
	.align		4
.L_1:
        /*000c*/ 	.byte	0x04, 0x12
        /*000e*/ 	.short	(.L_3 - .L_2)
	.align		4
.L_2:
        /*0010*/ 	.word	index@(triton_poi_fused_add_1)
        /*0014*/ 	.word	0x00000000


	//----- nvinfo : EIATTR_FRAME_SIZE
	.align		4
.L_3:
        /*0018*/ 	.byte	0x04, 0x11
        /*001a*/ 	.short	(.L_5 - .L_4)
	.align		4
.L_4:
        /*001c*/ 	.word	index@(triton_poi_fused_add_1)
        /*0020*/ 	.word	0x00000000


	//----- nvinfo : EIATTR_MIN_STACK_SIZE
	.align		4
.L_5:
        /*0024*/ 	.byte	0x04, 0x12
        /*0026*/ 	.short	(.L_7 - .L_6)
	.align		4
.L_6:
        /*0028*/ 	.word	index@(triton_poi_fused_add_1)
        /*002c*/ 	.word	0x00000000
.L_7:


//--------------------- .nv.info.triton_poi_fused_add_1 --------------------------
	.section	.nv.info.triton_poi_fused_add_1,"",@"SHT_CUDA_INFO"
	.sectionflags	@""
	.align	4


	//----- nvinfo : EIATTR_CUDA_API_VERSION
	.align		4
        /*0000*/ 	.byte	0x04, 0x37
        /*0002*/ 	.short	(.L_9 - .L_8)
.L_8:
        /*0004*/ 	.word	0x0000007c


	//----- nvinfo : EIATTR_KPARAM_INFO
	.align		4
.L_9:
        /*0008*/ 	.byte	0x04, 0x17
        /*000a*/ 	.short	(.L_11 - .L_10)
.L_10:
        /*000c*/ 	.word	0x00000000
        /*0010*/ 	.short	0x0005
        /*0012*/ 	.short	0x0024
        /*0014*/ 	.byte	0x00, 0xf0, 0x11, 0x00


	//----- nvinfo : EIATTR_KPARAM_INFO
	.align		4
.L_11:
        /*0018*/ 	.byte	0x04, 0x17
        /*001a*/ 	.short	(.L_13 - .L_12)
.L_12:
        /*001c*/ 	.word	0x00000000
        /*0020*/ 	.short	0x0004
        /*0022*/ 	.short	0x0020
        /*0024*/ 	.byte	0x00, 0xf0, 0x11, 0x00


	//----- nvinfo : EIATTR_KPARAM_INFO
	.align		4
.L_13:
        /*0028*/ 	.byte	0x04, 0x17
        /*002a*/ 	.short	(.L_15 - .L_14)
.L_14:
        /*002c*/ 	.word	0x00000000
        /*0030*/ 	.short	0x0003
        /*0032*/ 	.short	0x0018
        /*0034*/ 	.byte	0x00, 0xf4, 0x21, 0x00


	//----- nvinfo : EIATTR_KPARAM_INFO
	.align		4
.L_15:
        /*0038*/ 	.byte	0x04, 0x17
        /*003a*/ 	.short	(.L_17 - .L_16)
.L_16:
        /*003c*/ 	.word	0x00000000
        /*0040*/ 	.short	0x0002
        /*0042*/ 	.short	0x0010
        /*0044*/ 	.byte	0x00, 0xf4, 0x21, 0x00


	//----- nvinfo : EIATTR_KPARAM_INFO
	.align		4
.L_17:
        /*0048*/ 	.byte	0x04, 0x17
        /*004a*/ 	.short	(.L_19 - .L_18)
.L_18:
        /*004c*/ 	.word	0x00000000
        /*0050*/ 	.short	0x0001
        /*0052*/ 	.short	0x0008
        /*0054*/ 	.byte	0x00, 0xf4, 0x21, 0x00


	//----- nvinfo : EIATTR_KPARAM_INFO
	.align		4
.L_19:
        /*0058*/ 	.byte	0x04, 0x17
        /*005a*/ 	.short	(.L_21 - .L_20)
.L_20:
        /*005c*/ 	.word	0x00000000
        /*0060*/ 	.short	0x0000
        /*0062*/ 	.short	0x0000
        /*0064*/ 	.byte	0x00, 0xf4, 0x21, 0x00


	//----- nvinfo : EIATTR_SPARSE_MMA_MASK
	.align		4
.L_21:
        /*0068*/ 	.byte	0x03, 0x50
        /*006a*/ 	.short	0x0000


	//----- nvinfo : EIATTR_MAXREG_COUNT
	.align		4
        /*006c*/ 	.byte	0x03, 0x1b
        /*006e*/ 	.short	0x00ff


	//----- nvinfo : EIATTR_EXIT_INSTR_OFFSETS
	.align		4
        /*0070*/ 	.byte	0x04, 0x1c
        /*0072*/ 	.short	(.L_23 - .L_22)


	//   ....[0]....
.L_22:
        /*0074*/ 	.word	0x00000420


	//   ....[1]....
        /*0078*/ 	.word	0x00000440


	//----- nvinfo : EIATTR_REQNTID
	.align		4
.L_23:
        /*007c*/ 	.byte	0x04, 0x10
        /*007e*/ 	.short	(.L_25 - .L_24)
.L_24:
        /*0080*/ 	.word	0x00000020
        /*0084*/ 	.word	0x00000001
        /*0088*/ 	.word	0x00000001


	//----- nvinfo : EIATTR_CBANK_PARAM_SIZE
	.align		4
.L_25:
        /*008c*/ 	.byte	0x03, 0x19
        /*008e*/ 	.short	0x0028


	//----- nvinfo : EIATTR_PARAM_CBANK
	.align		4
        /*0090*/ 	.byte	0x04, 0x0a
        /*0092*/ 	.short	(.L_27 - .L_26)
	.align		4
.L_26:
        /*0094*/ 	.word	index@(.nv.constant0.triton_poi_fused_add_1)
        /*0098*/ 	.short	0x0210
        /*009a*/ 	.short	0x0028


	//----- nvinfo : EIATTR_SW_WAR
	.align		4
.L_27:
        /*009c*/ 	.byte	0x04, 0x36
        /*009e*/ 	.short	(.L_29 - .L_28)
.L_28:
        /*00a0*/ 	.word	0x00000008
.L_29:


//--------------------- .nv.callgraph             --------------------------
	.section	.nv.callgraph,"",@"SHT_CUDA_CALLGRAPH"
	.align	4
	.sectionentsize	8
	.align		4
        /*0000*/ 	.word	0x00000000
	.align		4
        /*0004*/ 	.word	0xffffffff
	.align		4
        /*0008*/ 	.word	0x00000000
	.align		4
        /*000c*/ 	.word	0xfffffffe
	.align		4
        /*0010*/ 	.word	0x00000000
	.align		4
        /*0014*/ 	.word	0xfffffffd
	.align		4
        /*0018*/ 	.word	0x00000000
	.align		4
        /*001c*/ 	.word	0xfffffffc


//--------------------- .text.triton_poi_fused_add_1 --------------------------
	.section	.text.triton_poi_fused_add_1,"ax",@progbits
	.sectionflags	@"SHF_BARRIERS=1"
	.align	128
        .global         triton_poi_fused_add_1
        .type           triton_poi_fused_add_1,@function
        .size           triton_poi_fused_add_1,(.L_x_1 - triton_poi_fused_add_1)
        .other          triton_poi_fused_add_1,@"STO_CUDA_ENTRY STV_DEFAULT"
triton_poi_fused_add_1:
.text.triton_poi_fused_add_1:
[----:B------:R-:W0:Y:S02]  /*0000*/  LDC R1, c[0x0][0x28] ;  /* 0x00000a00ff017b82 */ /* 0x000e240000000800 */
[----:B------:R-:W1:Y:S01]  /*0010*/  S2R R12, SR_CTAID.Y ;  /* 0x00000000000c7919 */ /* 0x000e620000002600 */
[----:B------:R-:W2:Y:S01]  /*0020*/  LDC.64 R4, c[0x0][0x218] ;  /* 0x00008600ff047b82 */ /* 0x000ea20000000a00 */
[----:B------:R-:W-:Y:S01]  /*0030*/  ULDC.64 UR6, c[0x0][0x208] ;  /* 0x0000820000067ab9 */ /* 0x000fe20000000a00 */
[----:B------:R-:W3:Y:S01]  /*0040*/  S2R R15, SR_TID.X ;  /* 0x00000000000f7919 */ /* 0x000ee20000002100 */
[----:B------:R-:W4:Y:S05]  /*0050*/  S2R R8, SR_CTAID.X ;  /* 0x0000000000087919 */ /* 0x000f2a0000002500 */
[----:B------:R-:W5:Y:S01]  /*0060*/  LDC.64 R2, c[0x0][0x210] ;  /* 0x00008400ff027b82 */ /* 0x000f620000000a00 */
[----:B-1----:R-:W-:Y:S01]  /*0070*/  IMAD.SHL.U32 R0, R12, 0x8, RZ ;  /* 0x000000080c007824 */ /* 0x002fe200078e00ff */
[----:B---3--:R-:W-:-:S04]  /*0080*/  SHF.R.U32.HI R11, RZ, 0x3, R15 ;  /* 0x00000003ff0b7819 */ /* 0x008fc8000001160f */
[----:B------:R-:W-:Y:S01]  /*0090*/  LOP3.LUT R6, R0, 0x7, R15, 0xf8, !PT ;  /* 0x0000000700067812 */ /* 0x000fe200078ef80f */
[----:B----4-:R-:W-:Y:S01]  /*00a0*/  IMAD.SHL.U32 R8, R8, 0x4, RZ ;  /* 0x0000000408087824 */ /* 0x010fe200078e00ff */
[----:B------:R-:W-:Y:S02]  /*00b0*/  SGXT.U32 R11, R11, 0x2 ;  /* 0x000000020b0b781a */ /* 0x000fe40000000000 */
[----:B------:R-:W-:Y:S02]  /*00c0*/  SHF.R.S32.HI R7, RZ, 0x1f, R6 ;  /* 0x0000001fff077819 */ /* 0x000fe40000011406 */
[----:B------:R-:W-:Y:S02]  /*00d0*/  ISETP.GE.AND P1, PT, R6, 0x10, PT ;  /* 0x000000100600780c */ /* 0x000fe40003f26270 */
[----:B------:R-:W-:Y:S02]  /*00e0*/  LEA.HI R9, R7, R6, RZ, 0x2 ;  /* 0x0000000607097211 */ /* 0x000fe400078f10ff */
[----:B------:R-:W-:-:S02]  /*00f0*/  LOP3.LUT R7, R8, R11, RZ, 0xfc, !PT ;  /* 0x0000000b08077212 */ /* 0x000fc400078efcff */
[C---:B------:R-:W-:Y:S01]  /*0100*/  LOP3.LUT R13, R9.reuse, 0xfffffffc, RZ, 0xc0, !PT ;  /* 0xfffffffc090d7812 */ /* 0x040fe200078ec0ff */
[----:B------:R-:W-:Y:S01]  /*0110*/  IMAD.SHL.U32 R9, R9, 0x4, RZ ;  /* 0x0000000409097824 */ /* 0x000fe200078e00ff */
[----:B------:R-:W-:-:S03]  /*0120*/  ISETP.GE.AND P0, PT, R7, 0x4, PT ;  /* 0x000000040700780c */ /* 0x000fc60003f06270 */
[C---:B------:R-:W-:Y:S01]  /*0130*/  IMAD.IADD R13, R6.reuse, 0x1, -R13 ;  /* 0x00000001060d7824 */ /* 0x040fe200078e0a0d */
[----:B------:R-:W-:Y:S02]  /*0140*/  LOP3.LUT R10, R9, 0xfffffff0, RZ, 0xc0, !PT ;  /* 0xfffffff0090a7812 */ /* 0x000fe400078ec0ff */
[----:B------:R-:W-:Y:S01]  /*0150*/  ISETP.LT.AND P0, PT, R6, 0x10, !P0 ;  /* 0x000000100600780c */ /* 0x000fe20004701270 */
[----:B------:R-:W-:Y:S02]  /*0160*/  IMAD R7, R7, 0x4, R13 ;  /* 0x0000000407077824 */ /* 0x000fe400078e020d */
[----:B--2---:R-:W-:-:S04]  /*0170*/  IMAD.WIDE R4, R13, 0x4, R4 ;  /* 0x000000040d047825 */ /* 0x004fc800078e0204 */
[----:B------:R-:W-:Y:S02]  /*0180*/  IMAD.IADD R7, R7, 0x1, R10 ;  /* 0x0000000107077824 */ /* 0x000fe400078e020a */
[----:B------:R-:W-:Y:S02]  /*0190*/  IMAD.MOV.U32 R13, RZ, RZ, RZ ;  /* 0x000000ffff0d7224 */ /* 0x000fe400078e00ff */
[----:B------:R-:W-:Y:S02]  /*01a0*/  IMAD.MOV.U32 R10, RZ, RZ, RZ ;  /* 0x000000ffff0a7224 */ /* 0x000fe400078e00ff */
[----:B-----5:R-:W-:Y:S02]  /*01b0*/  IMAD.WIDE R2, R7, 0x4, R2 ;  /* 0x0000000407027825 */ /* 0x020fe400078e0202 */
[----:B------:R-:W2:Y:S01]  /*01c0*/  @!P1 LDG.E.EL R13, desc[UR6][R4.64] ;  /* 0x00000006040d9981 */ /* 0x000ea2000c2e1900 */
[----:B------:R-:W-:Y:S01]  /*01d0*/  SHF.R.U32.HI R9, RZ, 0x2, R15 ;  /* 0x00000002ff097819 */ /* 0x000fe2000001160f */
[----:B------:R-:W1:Y:S02]  /*01e0*/  LDC.64 R6, c[0x0][0x220] ;  /* 0x00008800ff067b82 */ /* 0x000e640000000a00 */
[----:B------:R3:W2:Y:S01]  /*01f0*/  @P0 LDG.E.EL R10, desc[UR6][R2.64] ;  /* 0x00000006020a0981 */ /* 0x0006a2000c2e1900 */
[----:B------:R-:W-:-:S02]  /*0200*/  SGXT.U32 R9, R9, 0x3 ;  /* 0x000000030909781a */ /* 0x000fc40000000000 */
[----:B------:R-:W-:Y:S02]  /*0210*/  SHF.R.S32.HI R12, RZ, 0x1c, R12 ;  /* 0x0000001cff0c7819 */ /* 0x000fe4000001140c */
[----:B------:R-:W-:Y:S02]  /*0220*/  LOP3.LUT R9, R0, R9, RZ, 0xfc, !PT ;  /* 0x0000000900097212 */ /* 0x000fe400078efcff */
[----:B------:R-:W-:Y:S02]  /*0230*/  SGXT R0, R12, 0x1 ;  /* 0x000000010c00781a */ /* 0x000fe40000000200 */
[----:B------:R-:W-:Y:S02]  /*0240*/  LOP3.LUT R8, R8, 0x3, R15, 0xf8, !PT ;  /* 0x0000000308087812 */ /* 0x000fe400078ef80f */
[----:B------:R-:W-:Y:S02]  /*0250*/  LEA.HI R0, R0, R9, RZ, 0x2 ;  /* 0x0000000900007211 */ /* 0x000fe400078f10ff */
[----:B------:R-:W-:-:S03]  /*0260*/  ISETP.GE.AND P0, PT, R8, 0x4, PT ;  /* 0x000000040800780c */ /* 0x000fc60003f06270 */
[----:B------:R-:W-:Y:S01]  /*0270*/  IMAD.SHL.U32 R0, R0, 0x4, RZ ;  /* 0x0000000400007824 */ /* 0x000fe200078e00ff */
[----:B------:R-:W-:-:S04]  /*0280*/  ISETP.LT.AND P0, PT, R9, 0x10, !P0 ;  /* 0x000000100900780c */ /* 0x000fc80004701270 */
[----:B---3--:R-:W-:Y:S01]  /*0290*/  LOP3.LUT R3, R0, 0xfffffff0, RZ, 0xc0, !PT ;  /* 0xfffffff000037812 */ /* 0x008fe200078ec0ff */
[----:B------:R-:W-:-:S03]  /*02a0*/  IMAD.MOV.U32 R0, RZ, RZ, RZ ;  /* 0x000000ffff007224 */ /* 0x000fc600078e00ff */
[----:B------:R-:W-:-:S05]  /*02b0*/  IADD3 R3, R8, 0xc, R3 ;  /* 0x0000000c08037810 */ /* 0x000fca0007ffe003 */
[----:B-1----:R-:W-:-:S05]  /*02c0*/  IMAD.WIDE R2, R3, 0x4, R6 ;  /* 0x0000000403027825 */ /* 0x002fca00078e0206 */
[----:B------:R1:W3:Y:S01]  /*02d0*/  @P0 LDG.E.EL R0, desc[UR6][R2.64] ;  /* 0x0000000602000981 */ /* 0x0002e2000c2e1900 */
[----:B------:R-:W4:Y:S01]  /*02e0*/  S2UR UR5, SR_CgaCtaId ;  /* 0x00000000000579c3 */ /* 0x000f220000008800 */
[C---:B------:R-:W-:Y:S01]  /*02f0*/  IMAD.SHL.U32 R4, R15.reuse, 0x4, RZ ;  /* 0x000000040f047824 */ /* 0x040fe200078e00ff */
[----:B------:R-:W-:Y:S01]  /*0300*/  UMOV UR4, 0x400 ;  /* 0x0000040000047882 */ /* 0x000fe20000000000 */
[----:B------:R-:W-:Y:S01]  /*0310*/  LOP3.LUT R5, R15, 0x1c, RZ, 0xc0, !PT ;  /* 0x0000001c0f057812 */ /* 0x000fe200078ec0ff */
[----:B------:R-:W-:Y:S02]  /*0320*/  IMAD R9, R9, 0x4, R8 ;  /* 0x0000000409097824 */ /* 0x000fe400078e0208 */
[----:B------:R-:W-:Y:S02]  /*0330*/  LOP3.LUT R4, R4, 0x1c, RZ, 0xc0, !PT ;  /* 0x0000001c04047812 */ /* 0x000fe400078ec0ff */
[----:B-1----:R-:W1:Y:S02]  /*0340*/  LDC.64 R2, c[0x0][0x228] ;  /* 0x00008a00ff027b82 */ /* 0x002e640000000a00 */
[----:B------:R-:W-:Y:S01]  /*0350*/  LOP3.LUT R11, R4, R11, RZ, 0xfc, !PT ;  /* 0x0000000b040b7212 */ /* 0x000fe200078efcff */
[----:B----4-:R-:W-:-:S06]  /*0360*/  UPRMT UR4, UR5, 0x654, UR4 ;  /* 0x0000065405047896 */ /* 0x010fcc0008000004 */
[----:B------:R-:W-:Y:S01]  /*0370*/  VIADD R6, R4, UR4 ;  /* 0x0000000404067c36 */ /* 0x000fe20008000000 */
[----:B------:R-:W-:Y:S01]  /*0380*/  LOP3.LUT R4, R15, 0x1f, RZ, 0xc0, !PT ;  /* 0x0000001f0f047812 */ /* 0x000fe200078ec0ff */
[----:B------:R-:W-:Y:S02]  /*0390*/  VIADD R5, R5, UR4 ;  /* 0x0000000405057c36 */ /* 0x000fe40008000000 */
[----:B------:R-:W-:Y:S02]  /*03a0*/  IMAD R11, R11, 0x4, R6 ;  /* 0x000000040b0b7824 */ /* 0x000fe400078e0206 */
[----:B------:R-:W-:Y:S02]  /*03b0*/  IMAD R4, R4, 0x4, R5 ;  /* 0x0000000404047824 */ /* 0x000fe400078e0205 */
[----:B-1----:R-:W-:-:S04]  /*03c0*/  IMAD.WIDE R2, R9, 0x4, R2 ;  /* 0x0000000409027825 */ /* 0x002fc800078e0202 */
[----:B--2---:R-:W-:-:S05]  /*03d0*/  FADD R10, R13, R10 ;  /* 0x0000000a0d0a7221 */ /* 0x004fca0000000000 */
[----:B------:R-:W-:Y:S01]  /*03e0*/  STS [R11], R10 ;  /* 0x0000000a0b007388 */ /* 0x000fe20000000800 */
[----:B------:R-:W-:Y:S06]  /*03f0*/  BAR.SYNC.DEFER_BLOCKING 0x0 ;  /* 0x0000000000007b1d */ /* 0x000fec0000010000 */
[----:B------:R-:W3:Y:S02]  /*0400*/  LDS R5, [R4] ;  /* 0x0000000004057984 */ /* 0x000ee40000000800 */
[----:B---3--:R-:W-:Y:S01]  /*0410*/  FADD R5, R5, R0 ;  /* 0x0000000005057221 */ /* 0x008fe20000000000 */
[----:B------:R-:W-:Y:S06]  /*0420*/  @!P0 EXIT ;  /* 0x000000000000894d */ /* 0x000fec0003800000 */
[----:B------:R-:W-:Y:S01]  /*0430*/  STG.E desc[UR6][R2.64], R5 ;  /* 0x0000000502007986 */ /* 0x000fe2000c101906 */
[----:B------:R-:W-:Y:S05]  /*0440*/  EXIT ;  /* 0x000000000000794d */ /* 0x000fea0003800000 */
.L_x_0:
[----:B------:R-:W-:-:S00]  /*0450*/  BRA `(.L_x_0) ;  /* 0xfffffffc00fc7947 */ /* 0x000fc0000383ffff */
[----:B------:R-:W-:-:S00]  /*0460*/  NOP ;  /* 0x0000000000007918 */ /* 0x000fc00000000000 */
        /* <DEDUP_REMOVED lines=9> */
.L_x_1:


//--------------------- .nv.shared.triton_poi_fused_add_1 --------------------------
	.section	.nv.shared.triton_poi_fused_add_1,"aw",@nobits
	.sectionflags	@""
	.align	16
	.zero		1024


//--------------------- .nv.constant0.triton_poi_fused_add_1 --------------------------
	.section	.nv.constant0.triton_poi_fused_add_1,"a",@progbits
	.sectionflags	@""
	.align	4
.nv.constant0.triton_poi_fused_add_1:
	.zero		568
